	.headerflags	@"EF_CUDA_TEXMODE_UNIFIED EF_CUDA_64BIT_ADDRESS EF_CUDA_ACCELERATORS EF_CUDA_SM90 EF_CUDA_VIRTUAL_SM(EF_CUDA_SM90)"
	.elftype	@"ET_EXEC"


//--------------------- .nv.info                  --------------------------
	.section	.nv.info,"",@"SHT_CUDA_INFO"
	.align	4


	//----- nvinfo : EIATTR_REGCOUNT
	.align		4
        /*0000*/ 	.byte	0x04, 0x2f
        /*0002*/ 	.short	(.L_3 - .L_2)
	.align		4
.L_2:
        /*0004*/ 	.word	index@(triton_poi_fused__native_batch_norm_legit_no_training_relu_0)
        /*0008*/ 	.word	0x00000016


	//----- nvinfo : EIATTR_MIN_STACK_SIZE
	.align		4
.L_3:
        /*000c*/ 	.byte	0x04, 0x12
        /*000e*/ 	.short	(.L_5 - .L_4)
	.align		4
.L_4:
        /*0010*/ 	.word	index@(triton_poi_fused__native_batch_norm_legit_no_training_relu_0)
        /*0014*/ 	.word	0x00000000


	//----- nvinfo : EIATTR_FRAME_SIZE
	.align		4
.L_5:
        /*0018*/ 	.byte	0x04, 0x11
        /*001a*/ 	.short	(.L_7 - .L_6)
	.align		4
.L_6:
        /*001c*/ 	.word	index@(triton_poi_fused__native_batch_norm_legit_no_training_relu_0)
        /*0020*/ 	.word	0x00000000


	//----- nvinfo : EIATTR_MIN_STACK_SIZE
	.align		4
.L_7:
        /*0024*/ 	.byte	0x04, 0x12
        /*0026*/ 	.short	(.L_9 - .L_8)
	.align		4
.L_8:
        /*0028*/ 	.word	index@(triton_poi_fused__native_batch_norm_legit_no_training_relu_0)
        /*002c*/ 	.word	0x00000000
.L_9:


//--------------------- .nv.info.triton_poi_fused__native_batch_norm_legit_no_training_relu_0 --------------------------
	.section	.nv.info.triton_poi_fused__native_batch_norm_legit_no_training_relu_0,"",@"SHT_CUDA_INFO"
	.sectionflags	@""
	.align	4


	//----- nvinfo : EIATTR_CUDA_API_VERSION
	.align		4
        /*0000*/ 	.byte	0x04, 0x37
        /*0002*/ 	.short	(.L_11 - .L_10)
.L_10:
        /*0004*/ 	.word	0x0000007c


	//----- nvinfo : EIATTR_KPARAM_INFO
	.align		4
.L_11:
        /*0008*/ 	.byte	0x04, 0x17
        /*000a*/ 	.short	(.L_13 - .L_12)
.L_12:
        /*000c*/ 	.word	0x00000000
        /*0010*/ 	.short	0x0006
        /*0012*/ 	.short	0x0030
        /*0014*/ 	.byte	0x00, 0xf0, 0x11, 0x00


	//----- nvinfo : EIATTR_KPARAM_INFO
	.align		4
.L_13:
        /*0018*/ 	.byte	0x04, 0x17
        /*001a*/ 	.short	(.L_15 - .L_14)
.L_14:
        /*001c*/ 	.word	0x00000000
        /*0020*/ 	.short	0x0005
        /*0022*/ 	.short	0x0028
        /*0024*/ 	.byte	0x00, 0xf4, 0x21, 0x00


	//----- nvinfo : EIATTR_KPARAM_INFO
	.align		4
.L_15:
        /*0028*/ 	.byte	0x04, 0x17
        /*002a*/ 	.short	(.L_17 - .L_16)
.L_16:
        /*002c*/ 	.word	0x00000000
        /*0030*/ 	.short	0x0004
        /*0032*/ 	.short	0x0020
        /*0034*/ 	.byte	0x00, 0xf4, 0x21, 0x00


	//----- nvinfo : EIATTR_KPARAM_INFO
	.align		4
.L_17:
        /*0038*/ 	.byte	0x04, 0x17
        /*003a*/ 	.short	(.L_19 - .L_18)
.L_18:
        /*003c*/ 	.word	0x00000000
        /*0040*/ 	.short	0x0003
        /*0042*/ 	.short	0x0018
        /*0044*/ 	.byte	0x00, 0xf4, 0x21, 0x00


	//----- nvinfo : EIATTR_KPARAM_INFO
	.align		4
.L_19:
        /*0048*/ 	.byte	0x04, 0x17
        /*004a*/ 	.short	(.L_21 - .L_20)
.L_20:
        /*004c*/ 	.word	0x00000000
        /*0050*/ 	.short	0x0002
        /*0052*/ 	.short	0x0010
        /*0054*/ 	.byte	0x00, 0xf4, 0x21, 0x00


	//----- nvinfo : EIATTR_KPARAM_INFO
	.align		4
.L_21:
        /*0058*/ 	.byte	0x04, 0x17
        /*005a*/ 	.short	(.L_23 - .L_22)
.L_22:
        /*005c*/ 	.word	0x00000000
        /*0060*/ 	.short	0x0001
        /*0062*/ 	.short	0x0008
        /*0064*/ 	.byte	0x00, 0xf4, 0x21, 0x00


	//----- nvinfo : EIATTR_KPARAM_INFO
	.align		4
.L_23:
        /*0068*/ 	.byte	0x04, 0x17
        /*006a*/ 	.short	(.L_25 - .L_24)
.L_24:
        /*006c*/ 	.word	0x00000000
        /*0070*/ 	.short	0x0000
        /*0072*/ 	.short	0x0000
        /*0074*/ 	.byte	0x00, 0xf4, 0x21, 0x00


	//----- nvinfo : EIATTR_SPARSE_MMA_MASK
	.align		4
.L_25:
        /*0078*/ 	.byte	0x03, 0x50
        /*007a*/ 	.short	0x0000


	//----- nvinfo : EIATTR_MAXREG_COUNT
	.align		4
        /*007c*/ 	.byte	0x03, 0x1b
        /*007e*/ 	.short	0x00ff


	//----- nvinfo : EIATTR_EXIT_INSTR_OFFSETS
	.align		4
        /*0080*/ 	.byte	0x04, 0x1c
        /*0082*/ 	.short	(.L_27 - .L_26)


	//   ....[0]....
.L_26:
        /*0084*/ 	.word	0x00000480


	//   ....[1]....
        /*0088*/ 	.word	0x000004a0


	//----- nvinfo : EIATTR_REQNTID
	.align		4
.L_27:
        /*008c*/ 	.byte	0x04, 0x10
        /*008e*/ 	.short	(.L_29 - .L_28)
.L_28:
        /*0090*/ 	.word	0x00000080
        /*0094*/ 	.word	0x00000001
        /*0098*/ 	.word	0x00000001


	//----- nvinfo : EIATTR_CBANK_PARAM_SIZE
	.align		4
.L_29:
        /*009c*/ 	.byte	0x03, 0x19
        /*009e*/ 	.short	0x0034


	//----- nvinfo : EIATTR_PARAM_CBANK
	.align		4
        /*00a0*/ 	.byte	0x04, 0x0a
        /*00a2*/ 	.short	(.L_31 - .L_30)
	.align		4
.L_30:
        /*00a4*/ 	.word	index@(.nv.constant0.triton_poi_fused__native_batch_norm_legit_no_training_relu_0)
        /*00a8*/ 	.short	0x0210
        /*00aa*/ 	.short	0x0034


	//----- nvinfo : EIATTR_SW_WAR
	.align		4
.L_31:
        /*00ac*/ 	.byte	0x04, 0x36
        /*00ae*/ 	.short	(.L_33 - .L_32)
.L_32:
        /*00b0*/ 	.word	0x00000008
.L_33:


//--------------------- .nv.callgraph             --------------------------
	.section	.nv.callgraph,"",@"SHT_CUDA_CALLGRAPH"
	.align	4
	.sectionentsize	8
	.align		4
        /*0000*/ 	.word	0x00000000
	.align		4
        /*0004*/ 	.word	0xffffffff
	.align		4
        /*0008*/ 	.word	0x00000000
	.align		4
        /*000c*/ 	.word	0xfffffffe
	.align		4
        /*0010*/ 	.word	0x00000000
	.align		4
        /*0014*/ 	.word	0xfffffffd
	.align		4
        /*0018*/ 	.word	0x00000000
	.align		4
        /*001c*/ 	.word	0xfffffffc


//--------------------- .nv.constant4             --------------------------
	.section	.nv.constant4,"a",@progbits
	.align	8
	.align		8
.nv.constant4:
        /*0000*/ 	.dword	_$_str
	.align		8
        /*0008*/ 	.dword	_$_str_$_2


//--------------------- .text.triton_poi_fused__native_batch_norm_legit_no_training_relu_0 --------------------------
	.section	.text.triton_poi_fused__native_batch_norm_legit_no_training_relu_0,"ax",@progbits
	.align	128
        .global         triton_poi_fused__native_batch_norm_legit_no_training_relu_0
        .type           triton_poi_fused__native_batch_norm_legit_no_training_relu_0,@function
        .size           triton_poi_fused__native_batch_norm_legit_no_training_relu_0,(.L_x_1 - triton_poi_fused__native_batch_norm_legit_no_training_relu_0)
        .other          triton_poi_fused__native_batch_norm_legit_no_training_relu_0,@"STO_CUDA_ENTRY STV_DEFAULT"
triton_poi_fused__native_batch_norm_legit_no_training_relu_0:
.text.triton_poi_fused__native_batch_norm_legit_no_training_relu_0:
[----:B------:R-:W0:Y:S01]  /*0000*/  LDC R1, c[0x0][0x28] ;  /* 0x00000a00ff017b82 */ /* 0x000e220000000800 */
[----:B------:R-:W1:Y:S07]  /*0010*/  S2R R0, SR_TID.X ;  /* 0x0000000000007919 */ /* 0x000e6e0000002100 */
[----:B------:R-:W2:Y:S01]  /*0020*/  LDC.64 R8, c[0x0][0x220] ;  /* 0x00008800ff087b82 */ /* 0x000ea20000000a00 */
[----:B------:R-:W-:Y:S01]  /*0030*/  ULDC.64 UR4, c[0x0][0x208] ;  /* 0x0000820000047ab9 */ /* 0x000fe20000000a00 */
[----:B------:R-:W3:Y:S06]  /*0040*/  S2R R5, SR_CTAID.X ;  /* 0x0000000000057919 */ /* 0x000eec0000002500 */
[----:B------:R-:W4:Y:S08]  /*0050*/  LDC.64 R14, c[0x0][0x218] ;  /* 0x00008600ff0e7b82 */ /* 0x000f300000000a00 */
[----:B------:R-:W5:Y:S08]  /*0060*/  LDC.64 R12, c[0x0][0x210] ;  /* 0x00008400ff0c7b82 */ /* 0x000f700000000a00 */
[----:B------:R-:W4:Y:S01]  /*0070*/  LDC.64 R16, c[0x0][0x228] ;  /* 0x00008a00ff107b82 */ /* 0x000f220000000a00 */
[----:B-1----:R-:W-:-:S07]  /*0080*/  IMAD.SHL.U32 R0, R0, 0x2, RZ ;  /* 0x0000000200007824 */ /* 0x002fce00078e00ff */
[----:B------:R-:W1:Y:S01]  /*0090*/  LDC.64 R18, c[0x0][0x230] ;  /* 0x00008c00ff127b82 */ /* 0x000e620000000a00 */
[----:B---3--:R-:W-:Y:S02]  /*00a0*/  SHF.R.S32.HI R3, RZ, 0x17, R5 ;  /* 0x00000017ff037819 */ /* 0x008fe40000011405 */
[----:B------:R-:W-:Y:S02]  /*00b0*/  LOP3.LUT R0, R0, 0xfe, RZ, 0xc0, !PT ;  /* 0x000000fe00007812 */ /* 0x000fe400078ec0ff */
[----:B------:R-:W-:-:S03]  /*00c0*/  SGXT R3, R3, 0x1 ;  /* 0x000000010303781a */ /* 0x000fc60000000200 */
[----:B------:R-:W-:Y:S01]  /*00d0*/  IMAD R0, R5, 0x100, R0 ;  /* 0x0000010005007824 */ /* 0x000fe200078e0200 */
[----:B------:R-:W-:-:S04]  /*00e0*/  CS2R R4, SRZ ;  /* 0x0000000000047805 */ /* 0x000fc8000001ff00 */
[----:B------:R-:W-:Y:S02]  /*00f0*/  LEA.HI R3, R3, R0, RZ, 0x6 ;  /* 0x0000000003037211 */ /* 0x000fe400078f30ff */
[----:B------:R-:W-:Y:S02]  /*0100*/  ISETP.GE.AND P0, PT, R0, 0x400, PT ;  /* 0x000004000000780c */ /* 0x000fe40003f06270 */
[----:B------:R-:W-:-:S04]  /*0110*/  SHF.R.S32.HI R3, RZ, 0x6, R3 ;  /* 0x00000006ff037819 */ /* 0x000fc80000011403 */
[----:B------:R-:W-:-:S04]  /*0120*/  LEA.HI R2, R3, R3, RZ, 0x2 ;  /* 0x0000000303027211 */ /* 0x000fc800078f10ff */
[----:B------:R-:W-:-:S04]  /*0130*/  LOP3.LUT R2, R2, 0xfffffffc, RZ, 0xc0, !PT ;  /* 0xfffffffc02027812 */ /* 0x000fc800078ec0ff */
[----:B------:R-:W-:-:S05]  /*0140*/  IADD3 R11, R3, -R2, RZ ;  /* 0x80000002030b7210 */ /* 0x000fca0007ffe0ff */
[----:B--2---:R-:W-:-:S05]  /*0150*/  IMAD.WIDE R8, R11, 0x4, R8 ;  /* 0x000000040b087825 */ /* 0x004fca00078e0208 */
[----:B------:R-:W2:Y:S04]  /*0160*/  @!P0 LDG.E.EL R4, desc[UR4][R8.64] ;  /* 0x0000000408048981 */ /* 0x000ea8000c2e1900 */
[----:B------:R3:W2:Y:S01]  /*0170*/  @!P0 LDG.E.EL R5, desc[UR4][R8.64] ;  /* 0x0000000408058981 */ /* 0x0006a2000c2e1900 */
[----:B------:R-:W-:Y:S02]  /*0180*/  CS2R R6, SRZ ;  /* 0x0000000000067805 */ /* 0x000fe4000001ff00 */
[----:B------:R-:W-:Y:S01]  /*0190*/  CS2R R2, SRZ ;  /* 0x0000000000027805 */ /* 0x000fe2000001ff00 */
[----:B----4-:R-:W-:-:S04]  /*01a0*/  IMAD.WIDE R14, R11, 0x4, R14 ;  /* 0x000000040b0e7825 */ /* 0x010fc800078e020e */
[----:B-----5:R-:W-:Y:S01]  /*01b0*/  IMAD.WIDE R12, R0, 0x4, R12 ;  /* 0x00000004000c7825 */ /* 0x020fe200078e020c */
[----:B------:R-:W4:Y:S01]  /*01c0*/  @!P0 LDG.E.EL R7, desc[UR4][R14.64] ;  /* 0x000000040e078981 */ /* 0x000f22000c2e1900 */
[----:B---3--:R-:W-:Y:S02]  /*01d0*/  CS2R R8, SRZ ;  /* 0x0000000000087805 */ /* 0x008fe4000001ff00 */
[C---:B0-----:R-:W-:Y:S01]  /*01e0*/  IMAD.WIDE R16, R11.reuse, 0x4, R16 ;  /* 0x000000040b107825 */ /* 0x041fe200078e0210 */
[----:B------:R0:W3:Y:S03]  /*01f0*/  @!P0 LDG.E.EL R6, desc[UR4][R14.64] ;  /* 0x000000040e068981 */ /* 0x0000e6000c2e1900 */
[----:B-1----:R-:W-:Y:S01]  /*0200*/  IMAD.WIDE R18, R11, 0x4, R18 ;  /* 0x000000040b127825 */ /* 0x002fe200078e0212 */
[----:B------:R1:W4:Y:S01]  /*0210*/  @!P0 LDG.E.64 R2, desc[UR4][R12.64] ;  /* 0x000000040c028981 */ /* 0x000322000c1e1b00 */
[----:B------:R-:W-:-:S03]  /*0220*/  CS2R R10, SRZ ;  /* 0x00000000000a7805 */ /* 0x000fc6000001ff00 */
[----:B------:R-:W5:Y:S04]  /*0230*/  @!P0 LDG.E.EL R9, desc[UR4][R18.64] ;  /* 0x0000000412098981 */ /* 0x000f68000c2e1900 */
[----:B------:R-:W5:Y:S04]  /*0240*/  @!P0 LDG.E.EL R10, desc[UR4][R16.64] ;  /* 0x00000004100a8981 */ /* 0x000f68000c2e1900 */
[----:B------:R-:W3:Y:S04]  /*0250*/  @!P0 LDG.E.EL R11, desc[UR4][R16.64] ;  /* 0x00000004100b8981 */ /* 0x000ee8000c2e1900 */
[----:B------:R-:W3:Y:S01]  /*0260*/  @!P0 LDG.E.EL R8, desc[UR4][R18.64] ;  /* 0x0000000412088981 */ /* 0x000ee2000c2e1900 */
[----:B0-----:R-:W-:Y:S01]  /*0270*/  HFMA2.MMA R14, -RZ, RZ, 1.625, 0 ;  /* 0x3e800000ff0e7435 */ /* 0x001fe200000001ff */
[----:B--2---:R-:W-:Y:S01]  /*0280*/  FADD R4, R4, 9.9999997473787516356e-06 ;  /* 0x3727c5ac04047421 */ /* 0x004fe20000000000 */
[----:B------:R-:W-:-:S03]  /*0290*/  FADD R5, R5, 9.9999997473787516356e-06 ;  /* 0x3727c5ac05057421 */ /* 0x000fc60000000000 */
[----:B-1----:R-:W0:Y:S08]  /*02a0*/  MUFU.SQRT R12, R4 ;  /* 0x00000004000c7308 */ /* 0x002e300000002000 */
[----:B------:R1:W2:Y:S01]  /*02b0*/  MUFU.SQRT R13, R5 ;  /* 0x00000005000d7308 */ /* 0x0002a20000002000 */
[C---:B0-----:R-:W-:Y:S02]  /*02c0*/  FSETP.GT.AND P1, PT, R12.reuse, 8.50705917302346158658e+37, PT ;  /* 0x7e8000000c00780b */ /* 0x041fe40003f24000 */
[----:B------:R-:W-:Y:S01]  /*02d0*/  FSETP.GEU.AND P3, PT, R12, 1.175494350822287508e-38, PT ;  /* 0x008000000c00780b */ /* 0x000fe20003f6e000 */
[----:B-1----:R-:W0:Y:S01]  /*02e0*/  LDC.64 R4, c[0x0][0x238] ;  /* 0x00008e00ff047b82 */ /* 0x002e220000000a00 */
[----:B--2---:R-:W-:-:S02]  /*02f0*/  FSETP.GT.AND P2, PT, R13, 8.50705917302346158658e+37, PT ;  /* 0x7e8000000d00780b */ /* 0x004fc40003f44000 */
[----:B------:R-:W-:-:S07]  /*0300*/  FSETP.GEU.AND P4, PT, R13, 1.175494350822287508e-38, PT ;  /* 0x008000000d00780b */ /* 0x000fce0003f8e000 */
[----:B------:R-:W-:-:S04]  /*0310*/  @P1 FMUL R12, R12, 0.25 ;  /* 0x3e8000000c0c1820 */ /* 0x000fc80000400000 */
[----:B------:R-:W-:Y:S01]  /*0320*/  @!P3 FMUL R12, R12, 16777216 ;  /* 0x4b8000000c0cb820 */ /* 0x000fe20000400000 */
[----:B------:R-:W-:-:S04]  /*0330*/  @P2 FMUL R13, R13, 0.25 ;  /* 0x3e8000000d0d2820 */ /* 0x000fc80000400000 */
[----:B------:R-:W-:Y:S01]  /*0340*/  @!P4 FMUL R13, R13, 16777216 ;  /* 0x4b8000000d0dc820 */ /* 0x000fe20000400000 */
[----:B------:R-:W1:Y:S01]  /*0350*/  MUFU.RCP R12, R12 ;  /* 0x0000000c000c7308 */ /* 0x000e620000001000 */
[----:B------:R-:W-:-:S07]  /*0360*/  FSEL R15, R14, 1, P1 ;  /* 0x3f8000000e0f7808 */ /* 0x000fce0000800000 */
[----:B------:R-:W2:Y:S01]  /*0370*/  MUFU.RCP R13, R13 ;  /* 0x0000000d000d7308 */ /* 0x000ea20000001000 */
[----:B------:R-:W-:Y:S01]  /*0380*/  FSEL R14, R14, 1, P2 ;  /* 0x3f8000000e0e7808 */ /* 0x000fe20001000000 */
[----:B------:R-:W-:-:S04]  /*0390*/  @!P3 FMUL R15, R15, 16777216 ;  /* 0x4b8000000f0fb820 */ /* 0x000fc80000400000 */
[----:B------:R-:W-:Y:S01]  /*03a0*/  @!P4 FMUL R14, R14, 16777216 ;  /* 0x4b8000000e0ec820 */ /* 0x000fe20000400000 */
[----:B----4-:R-:W-:Y:S01]  /*03b0*/  FADD R2, -R7, R2 ;  /* 0x0000000207027221 */ /* 0x010fe20000000100 */
[----:B---3--:R-:W-:Y:S01]  /*03c0*/  FADD R3, -R6, R3 ;  /* 0x0000000306037221 */ /* 0x008fe20000000100 */
[----:B-1----:R-:W-:Y:S01]  /*03d0*/  FMUL R15, R12, R15 ;  /* 0x0000000f0c0f7220 */ /* 0x002fe20000400000 */
[----:B--2---:R-:W-:-:S03]  /*03e0*/  FMUL R14, R13, R14 ;  /* 0x0000000e0d0e7220 */ /* 0x004fc60000400000 */
[----:B------:R-:W-:Y:S01]  /*03f0*/  FMUL R2, R2, R15 ;  /* 0x0000000f02027220 */ /* 0x000fe20000400000 */
[----:B------:R-:W-:-:S03]  /*0400*/  FMUL R3, R3, R14 ;  /* 0x0000000e03037220 */ /* 0x000fc60000400000 */
[----:B-----5:R-:W-:Y:S01]  /*0410*/  FFMA R2, R2, R10, R9 ;  /* 0x0000000a02027223 */ /* 0x020fe20000000009 */
[----:B------:R-:W-:-:S04]  /*0420*/  FFMA R3, R3, R11, R8 ;  /* 0x0000000b03037223 */ /* 0x000fc80000000008 */
[----:B------:R-:W-:Y:S02]  /*0430*/  FSETP.GEU.AND P1, PT, R2, RZ, PT ;  /* 0x000000ff0200720b */ /* 0x000fe40003f2e000 */
[C---:B------:R-:W-:Y:S01]  /*0440*/  FSETP.GEU.AND P2, PT, R3.reuse, RZ, PT ;  /* 0x000000ff0300720b */ /* 0x040fe20003f4e000 */
[----:B0-----:R-:W-:Y:S01]  /*0450*/  IMAD.WIDE R4, R0, 0x4, R4 ;  /* 0x0000000400047825 */ /* 0x001fe200078e0204 */
[----:B------:R-:W-:Y:S02]  /*0460*/  FSEL R2, R2, RZ, P1 ;  /* 0x000000ff02027208 */ /* 0x000fe40000800000 */
[----:B------:R-:W-:Y:S01]  /*0470*/  FSEL R3, R3, RZ, P2 ;  /* 0x000000ff03037208 */ /* 0x000fe20001000000 */
[----:B------:R-:W-:Y:S08]  /*0480*/  @P0 EXIT ;  /* 0x000000000000094d */ /* 0x000ff00003800000 */
[----:B------:R-:W-:Y:S01]  /*0490*/  STG.E.64 desc[UR4][R4.64], R2 ;  /* 0x0000000204007986 */ /* 0x000fe2000c101b04 */
[----:B------:R-:W-:Y:S05]  /*04a0*/  EXIT ;  /* 0x000000000000794d */ /* 0x000fea0003800000 */
.L_x_0:
[----:B------:R-:W-:-:S00]  /*04b0*/  BRA `(.L_x_0) ;  /* 0xfffffffc00fc7947 */ /* 0x000fc0000383ffff */
[----:B------:R-:W-:-:S00]  /*04c0*/  NOP ;  /* 0x0000000000007918 */ /* 0x000fc00000000000 */
        /* <DEDUP_REMOVED lines=11> */
.L_x_1:


//--------------------- .nv.global.init           --------------------------
	.section	.nv.global.init,"aw",@progbits
.nv.global.init:
	.type		_$_str,@object
	.size		_$_str,(_$_str_$_2 - _$_str)
_$_str:
        /*0000*/ 	.byte	0x5f, 0x5f, 0x43, 0x55, 0x44, 0x41, 0x5f, 0x46, 0x54, 0x5a, 0x00
	.type		_$_str_$_2,@object
	.size		_$_str_$_2,(.L_1 - _$_str_$_2)
_$_str_$_2:
        /*000b*/ 	.byte	0x5f, 0x5f, 0x43, 0x55, 0x44, 0x41, 0x5f, 0x50, 0x52, 0x45, 0x43, 0x5f, 0x53, 0x51, 0x52, 0x54
        /*001b*/ 	.byte	0x00
.L_1:


//--------------------- .nv.constant0.triton_poi_fused__native_batch_norm_legit_no_training_relu_0 --------------------------
	.section	.nv.constant0.triton_poi_fused__native_batch_norm_legit_no_training_relu_0,"a",@progbits
	.sectionflags	@""
	.align	4
.nv.constant0.triton_poi_fused__native_batch_norm_legit_no_training_relu_0:
	.zero		580
